//
// Generated by NVIDIA NVVM Compiler
//
// Compiler Build ID: CL-36424714
// Cuda compilation tools, release 13.0, V13.0.88
// Based on NVVM 20.0.0
//

.version 9.0
.target sm_100
.address_size 64

	// .globl	_Z13matrix_matrixPKdmS0_mPdmi
// _ZZ13matrix_matrixPKdmS0_mPdmiE2ma has been demoted
// _ZZ13matrix_matrixPKdmS0_mPdmiE2mb has been demoted

.visible .entry _Z13matrix_matrixPKdmS0_mPdmi(
	.param .u64 .ptr .align 1 _Z13matrix_matrixPKdmS0_mPdmi_param_0,
	.param .u64 _Z13matrix_matrixPKdmS0_mPdmi_param_1,
	.param .u64 .ptr .align 1 _Z13matrix_matrixPKdmS0_mPdmi_param_2,
	.param .u64 _Z13matrix_matrixPKdmS0_mPdmi_param_3,
	.param .u64 .ptr .align 1 _Z13matrix_matrixPKdmS0_mPdmi_param_4,
	.param .u64 _Z13matrix_matrixPKdmS0_mPdmi_param_5,
	.param .u32 _Z13matrix_matrixPKdmS0_mPdmi_param_6
)
{
	.reg .pred 	%p<3>;
	.reg .b32 	%r<22>;
	.reg .b64 	%rd<35>;
	.reg .b64 	%fd<123>;
	// demoted variable
	.shared .align 8 .b8 _ZZ13matrix_matrixPKdmS0_mPdmiE2ma[2048];
	// demoted variable
	.shared .align 8 .b8 _ZZ13matrix_matrixPKdmS0_mPdmiE2mb[2048];
	ld.param.u64 	%rd8, [_Z13matrix_matrixPKdmS0_mPdmi_param_0];
	ld.param.u64 	%rd9, [_Z13matrix_matrixPKdmS0_mPdmi_param_1];
	ld.param.u64 	%rd10, [_Z13matrix_matrixPKdmS0_mPdmi_param_2];
	ld.param.u64 	%rd11, [_Z13matrix_matrixPKdmS0_mPdmi_param_3];
	ld.param.u64 	%rd12, [_Z13matrix_matrixPKdmS0_mPdmi_param_4];
	ld.param.u64 	%rd13, [_Z13matrix_matrixPKdmS0_mPdmi_param_5];
	ld.param.u32 	%r11, [_Z13matrix_matrixPKdmS0_mPdmi_param_6];
	mov.u32 	%r1, %tid.x;
	mov.u32 	%r2, %tid.y;
	mov.u32 	%r12, %ctaid.x;
	shl.b32 	%r3, %r12, 4;
	mov.u32 	%r13, %ctaid.y;
	shl.b32 	%r4, %r13, 4;
	setp.lt.s32 	%p1, %r11, 1;
	mov.f64 	%fd122, 0d0000000000000000;
	@%p1 bra 	$L__BB0_3;
	add.s32 	%r15, %r4, %r2;
	cvt.u64.u32 	%rd14, %r15;
	cvt.u64.u32 	%rd15, %r1;
	shl.b32 	%r16, %r2, 7;
	mov.u32 	%r17, _ZZ13matrix_matrixPKdmS0_mPdmiE2ma;
	add.s32 	%r5, %r17, %r16;
	shl.b32 	%r18, %r1, 3;
	add.s32 	%r6, %r5, %r18;
	cvt.s64.s32 	%rd16, %r3;
	mov.u32 	%r19, _ZZ13matrix_matrixPKdmS0_mPdmiE2mb;
	add.s32 	%r8, %r19, %r18;
	add.s32 	%r7, %r8, %r16;
	cvt.u64.u32 	%rd17, %r2;
	mad.lo.s64 	%rd18, %rd11, %rd17, %rd16;
	add.s64 	%rd19, %rd18, %rd15;
	shl.b64 	%rd20, %rd19, 3;
	cvta.to.global.u64 	%rd21, %rd10;
	add.s64 	%rd34, %rd21, %rd20;
	shl.b64 	%rd2, %rd11, 7;
	mad.lo.s64 	%rd22, %rd9, %rd14, %rd15;
	shl.b64 	%rd23, %rd22, 3;
	cvta.to.global.u64 	%rd24, %rd8;
	add.s64 	%rd33, %rd24, %rd23;
	mov.b32 	%r21, 0;
	mov.f64 	%fd120, 0d0000000000000000;
	mov.f64 	%fd122, %fd120;
$L__BB0_2:
	ld.global.f64 	%fd8, [%rd33];
	st.shared.f64 	[%r6], %fd8;
	ld.global.f64 	%fd9, [%rd34];
	st.shared.f64 	[%r7], %fd9;
	ld.shared.f64 	%fd10, [%r5];
	ld.shared.f64 	%fd11, [%r8];
	mul.f64 	%fd12, %fd10, %fd11;
	sub.f64 	%fd13, %fd120, %fd12;
	sub.f64 	%fd14, %fd122, %fd13;
	sub.f64 	%fd15, %fd14, %fd122;
	add.f64 	%fd16, %fd13, %fd15;
	ld.shared.f64 	%fd17, [%r5+8];
	ld.shared.f64 	%fd18, [%r8+128];
	mul.f64 	%fd19, %fd17, %fd18;
	sub.f64 	%fd20, %fd16, %fd19;
	sub.f64 	%fd21, %fd14, %fd20;
	sub.f64 	%fd22, %fd21, %fd14;
	add.f64 	%fd23, %fd20, %fd22;
	ld.shared.f64 	%fd24, [%r5+16];
	ld.shared.f64 	%fd25, [%r8+256];
	mul.f64 	%fd26, %fd24, %fd25;
	sub.f64 	%fd27, %fd23, %fd26;
	sub.f64 	%fd28, %fd21, %fd27;
	sub.f64 	%fd29, %fd28, %fd21;
	add.f64 	%fd30, %fd27, %fd29;
	ld.shared.f64 	%fd31, [%r5+24];
	ld.shared.f64 	%fd32, [%r8+384];
	mul.f64 	%fd33, %fd31, %fd32;
	sub.f64 	%fd34, %fd30, %fd33;
	sub.f64 	%fd35, %fd28, %fd34;
	sub.f64 	%fd36, %fd35, %fd28;
	add.f64 	%fd37, %fd34, %fd36;
	ld.shared.f64 	%fd38, [%r5+32];
	ld.shared.f64 	%fd39, [%r8+512];
	mul.f64 	%fd40, %fd38, %fd39;
	sub.f64 	%fd41, %fd37, %fd40;
	sub.f64 	%fd42, %fd35, %fd41;
	sub.f64 	%fd43, %fd42, %fd35;
	add.f64 	%fd44, %fd41, %fd43;
	ld.shared.f64 	%fd45, [%r5+40];
	ld.shared.f64 	%fd46, [%r8+640];
	mul.f64 	%fd47, %fd45, %fd46;
	sub.f64 	%fd48, %fd44, %fd47;
	sub.f64 	%fd49, %fd42, %fd48;
	sub.f64 	%fd50, %fd49, %fd42;
	add.f64 	%fd51, %fd48, %fd50;
	ld.shared.f64 	%fd52, [%r5+48];
	ld.shared.f64 	%fd53, [%r8+768];
	mul.f64 	%fd54, %fd52, %fd53;
	sub.f64 	%fd55, %fd51, %fd54;
	sub.f64 	%fd56, %fd49, %fd55;
	sub.f64 	%fd57, %fd56, %fd49;
	add.f64 	%fd58, %fd55, %fd57;
	ld.shared.f64 	%fd59, [%r5+56];
	ld.shared.f64 	%fd60, [%r8+896];
	mul.f64 	%fd61, %fd59, %fd60;
	sub.f64 	%fd62, %fd58, %fd61;
	sub.f64 	%fd63, %fd56, %fd62;
	sub.f64 	%fd64, %fd63, %fd56;
	add.f64 	%fd65, %fd62, %fd64;
	ld.shared.f64 	%fd66, [%r5+64];
	ld.shared.f64 	%fd67, [%r8+1024];
	mul.f64 	%fd68, %fd66, %fd67;
	sub.f64 	%fd69, %fd65, %fd68;
	sub.f64 	%fd70, %fd63, %fd69;
	sub.f64 	%fd71, %fd70, %fd63;
	add.f64 	%fd72, %fd69, %fd71;
	ld.shared.f64 	%fd73, [%r5+72];
	ld.shared.f64 	%fd74, [%r8+1152];
	mul.f64 	%fd75, %fd73, %fd74;
	sub.f64 	%fd76, %fd72, %fd75;
	sub.f64 	%fd77, %fd70, %fd76;
	sub.f64 	%fd78, %fd77, %fd70;
	add.f64 	%fd79, %fd76, %fd78;
	ld.shared.f64 	%fd80, [%r5+80];
	ld.shared.f64 	%fd81, [%r8+1280];
	mul.f64 	%fd82, %fd80, %fd81;
	sub.f64 	%fd83, %fd79, %fd82;
	sub.f64 	%fd84, %fd77, %fd83;
	sub.f64 	%fd85, %fd84, %fd77;
	add.f64 	%fd86, %fd83, %fd85;
	ld.shared.f64 	%fd87, [%r5+88];
	ld.shared.f64 	%fd88, [%r8+1408];
	mul.f64 	%fd89, %fd87, %fd88;
	sub.f64 	%fd90, %fd86, %fd89;
	sub.f64 	%fd91, %fd84, %fd90;
	sub.f64 	%fd92, %fd91, %fd84;
	add.f64 	%fd93, %fd90, %fd92;
	ld.shared.f64 	%fd94, [%r5+96];
	ld.shared.f64 	%fd95, [%r8+1536];
	mul.f64 	%fd96, %fd94, %fd95;
	sub.f64 	%fd97, %fd93, %fd96;
	sub.f64 	%fd98, %fd91, %fd97;
	sub.f64 	%fd99, %fd98, %fd91;
	add.f64 	%fd100, %fd97, %fd99;
	ld.shared.f64 	%fd101, [%r5+104];
	ld.shared.f64 	%fd102, [%r8+1664];
	mul.f64 	%fd103, %fd101, %fd102;
	sub.f64 	%fd104, %fd100, %fd103;
	sub.f64 	%fd105, %fd98, %fd104;
	sub.f64 	%fd106, %fd105, %fd98;
	add.f64 	%fd107, %fd104, %fd106;
	ld.shared.f64 	%fd108, [%r5+112];
	ld.shared.f64 	%fd109, [%r8+1792];
	mul.f64 	%fd110, %fd108, %fd109;
	sub.f64 	%fd111, %fd107, %fd110;
	sub.f64 	%fd112, %fd105, %fd111;
	sub.f64 	%fd113, %fd112, %fd105;
	add.f64 	%fd114, %fd111, %fd113;
	ld.shared.f64 	%fd115, [%r5+120];
	ld.shared.f64 	%fd116, [%r8+1920];
	mul.f64 	%fd117, %fd115, %fd116;
	sub.f64 	%fd118, %fd114, %fd117;
	sub.f64 	%fd122, %fd112, %fd118;
	sub.f64 	%fd119, %fd122, %fd112;
	add.f64 	%fd120, %fd118, %fd119;
	add.s32 	%r21, %r21, 16;
	add.s64 	%rd34, %rd34, %rd2;
	add.s64 	%rd33, %rd33, 128;
	setp.lt.s32 	%p2, %r21, %r11;
	@%p2 bra 	$L__BB0_2;
$L__BB0_3:
	cvta.to.global.u64 	%rd25, %rd12;
	add.s32 	%r20, %r4, %r2;
	cvt.u64.u32 	%rd26, %r20;
	cvt.s64.s32 	%rd27, %r3;
	cvt.u64.u32 	%rd28, %r1;
	add.s64 	%rd29, %rd27, %rd28;
	mad.lo.s64 	%rd30, %rd13, %rd26, %rd29;
	shl.b64 	%rd31, %rd30, 3;
	add.s64 	%rd32, %rd25, %rd31;
	st.global.f64 	[%rd32], %fd122;
	ret;

}


// ===== COMPILED SASS (sm_100) =====

	.target	sm_100

	.elftype	@"ET_EXEC"


//--------------------- .note.nv.tkinfo           --------------------------
	.section	.note.nv.tkinfo,"",@"SHT_NOTE"
	.sectionflags	@"SHF_NOTE_NV_TKINFO"
	.tkinfo
        /*0018*/ 	.word	0x00000002
        /*0030*/ 	.string	""
        /*0030*/ 	.string	"ptxas"
        /*0030*/ 	.string	"Cuda compilation tools, release 13.0, V13.0.88"
        /*0030*/ 	.string	"Build cuda_13.0.r13.0/compiler.36424714_0"
        /*0030*/ 	.string	"-arch sm_100 -m 64 "



//--------------------- .note.nv.cuinfo           --------------------------
	.section	.note.nv.cuinfo,"",@"SHT_NOTE"
	.sectionflags	@"SHF_NOTE_NV_CUINFO"
        /*0018*/ 	.short	0x0002
        /*001a*/ 	.short	0x0064
        /*001c*/ 	.short	0x0082
	.zero		2


//--------------------- .nv.info                  --------------------------
	.section	.nv.info,"",@"SHT_CUDA_INFO"
	.align	4


	//----- nvinfo : EIATTR_REGCOUNT
	.align		4
        /*0000*/ 	.byte	0x04, 0x2f
        /*0002*/ 	.short	(.L_1 - .L_0)
	.align		4
.L_0:
        /*0004*/ 	.word	index@(_Z13matrix_matrixPKdmS0_mPdmi)
        /*0008*/ 	.word	0x00000020


	//----- nvinfo : EIATTR_FRAME_SIZE
	.align		4
.L_1:
        /*000c*/ 	.byte	0x04, 0x11
        /*000e*/ 	.short	(.L_3 - .L_2)
	.align		4
.L_2:
        /*0010*/ 	.word	index@(_Z13matrix_matrixPKdmS0_mPdmi)
        /*0014*/ 	.word	0x00000000


	//----- nvinfo : EIATTR_MIN_STACK_SIZE
	.align		4
.L_3:
        /*0018*/ 	.byte	0x04, 0x12
        /*001a*/ 	.short	(.L_5 - .L_4)
	.align		4
.L_4:
        /*001c*/ 	.word	index@(_Z13matrix_matrixPKdmS0_mPdmi)
        /*0020*/ 	.word	0x00000000
.L_5:


//--------------------- .nv.compat                --------------------------
	.section	.nv.compat,"",@"SHT_CUDA_COMPAT_INFO"
	.align	4
        /*0000*/ 	.byte	0x02, 0x09, 0x00, 0x00, 0x02, 0x02, 0x01, 0x00, 0x02, 0x05, 0x05, 0x00, 0x03, 0x07, 0x01, 0x01
        /*0010*/ 	.byte	0x02, 0x03, 0x00, 0x00, 0x02, 0x06, 0x01, 0x00, 0x04, 0x0b, 0x08, 0x00, 0x01, 0x00, 0x00, 0x00
        /*0020*/ 	.byte	0x00, 0x00, 0x00, 0x00


//--------------------- .nv.info._Z13matrix_matrixPKdmS0_mPdmi --------------------------
	.section	.nv.info._Z13matrix_matrixPKdmS0_mPdmi,"",@"SHT_CUDA_INFO"
	.sectionflags	@""
	.align	4


	//----- nvinfo : EIATTR_CUDA_API_VERSION
	.align		4
        /*0000*/ 	.byte	0x04, 0x37
        /*0002*/ 	.short	(.L_7 - .L_6)
.L_6:
        /*0004*/ 	.word	0x00000082


	//----- nvinfo : EIATTR_KPARAM_INFO
	.align		4
.L_7:
        /*0008*/ 	.byte	0x04, 0x17
        /*000a*/ 	.short	(.L_9 - .L_8)
.L_8:
        /*000c*/ 	.word	0x00000000
        /*0010*/ 	.short	0x0006
        /*0012*/ 	.short	0x0030
        /*0014*/ 	.byte	0x00, 0xf0, 0x11, 0x00


	//----- nvinfo : EIATTR_KPARAM_INFO
	.align		4
.L_9:
        /*0018*/ 	.byte	0x04, 0x17
        /*001a*/ 	.short	(.L_11 - .L_10)
.L_10:
        /*001c*/ 	.word	0x00000000
        /*0020*/ 	.short	0x0005
        /*0022*/ 	.short	0x0028
        /*0024*/ 	.byte	0x00, 0xf0, 0x21, 0x00


	//----- nvinfo : EIATTR_KPARAM_INFO
	.align		4
.L_11:
        /*0028*/ 	.byte	0x04, 0x17
        /*002a*/ 	.short	(.L_13 - .L_12)
.L_12:
        /*002c*/ 	.word	0x00000000
        /*0030*/ 	.short	0x0004
        /*0032*/ 	.short	0x0020
        /*0034*/ 	.byte	0x00, 0xf5, 0x21, 0x00


	//----- nvinfo : EIATTR_KPARAM_INFO
	.align		4
.L_13:
        /*0038*/ 	.byte	0x04, 0x17
        /*003a*/ 	.short	(.L_15 - .L_14)
.L_14:
        /*003c*/ 	.word	0x00000000
        /*0040*/ 	.short	0x0003
        /*0042*/ 	.short	0x0018
        /*0044*/ 	.byte	0x00, 0xf0, 0x21, 0x00


	//----- nvinfo : EIATTR_KPARAM_INFO
	.align		4
.L_15:
        /*0048*/ 	.byte	0x04, 0x17
        /*004a*/ 	.short	(.L_17 - .L_16)
.L_16:
        /*004c*/ 	.word	0x00000000
        /*0050*/ 	.short	0x0002
        /*0052*/ 	.short	0x0010
        /*0054*/ 	.byte	0x00, 0xf5, 0x21, 0x00


	//----- nvinfo : EIATTR_KPARAM_INFO
	.align		4
.L_17:
        /*0058*/ 	.byte	0x04, 0x17
        /*005a*/ 	.short	(.L_19 - .L_18)
.L_18:
        /*005c*/ 	.word	0x00000000
        /*0060*/ 	.short	0x0001
        /*0062*/ 	.short	0x0008
        /*0064*/ 	.byte	0x00, 0xf0, 0x21, 0x00


	//----- nvinfo : EIATTR_KPARAM_INFO
	.align		4
.L_19:
        /*0068*/ 	.byte	0x04, 0x17
        /*006a*/ 	.short	(.L_21 - .L_20)
.L_20:
        /*006c*/ 	.word	0x00000000
        /*0070*/ 	.short	0x0000
        /*0072*/ 	.short	0x0000
        /*0074*/ 	.byte	0x00, 0xf5, 0x21, 0x00


	//----- nvinfo : EIATTR_SPARSE_MMA_MASK
	.align		4
.L_21:
        /*0078*/ 	.byte	0x03, 0x50
        /*007a*/ 	.short	0x0000


	//----- nvinfo : EIATTR_MAXREG_COUNT
	.align		4
        /*007c*/ 	.byte	0x03, 0x1b
        /*007e*/ 	.short	0x00ff


	//----- nvinfo : EIATTR_MERCURY_ISA_VERSION
	.align		4
        /*0080*/ 	.byte	0x03, 0x5f
        /*0082*/ 	.short	0x0101


	//----- nvinfo : EIATTR_VRC_CTA_INIT_COUNT
	.align		4
        /*0084*/ 	.byte	0x02, 0x4a
	.zero		1
	.zero		1


	//----- nvinfo : EIATTR_EXIT_INSTR_OFFSETS
	.align		4
        /*0088*/ 	.byte	0x04, 0x1c
        /*008a*/ 	.short	(.L_23 - .L_22)


	//   ....[0]....
.L_22:
        /*008c*/ 	.word	0x00000980


	//----- nvinfo : EIATTR_CBANK_PARAM_SIZE
	.align		4
.L_23:
        /*0090*/ 	.byte	0x03, 0x19
        /*0092*/ 	.short	0x0034


	//----- nvinfo : EIATTR_PARAM_CBANK
	.align		4
        /*0094*/ 	.byte	0x04, 0x0a
        /*0096*/ 	.short	(.L_25 - .L_24)
	.align		4
.L_24:
        /*0098*/ 	.word	index@(.nv.constant0._Z13matrix_matrixPKdmS0_mPdmi)
        /*009c*/ 	.short	0x0380
        /*009e*/ 	.short	0x0034


	//----- nvinfo : EIATTR_SW_WAR
	.align		4
.L_25:
        /*00a0*/ 	.byte	0x04, 0x36
        /*00a2*/ 	.short	(.L_27 - .L_26)
.L_26:
        /*00a4*/ 	.word	0x00000008
.L_27:


//--------------------- .nv.callgraph             --------------------------
	.section	.nv.callgraph,"",@"SHT_CUDA_CALLGRAPH"
	.align	4
	.sectionentsize	8
	.align		4
        /*0000*/ 	.word	0x00000000
	.align		4
        /*0004*/ 	.word	0xffffffff
	.align		4
        /*0008*/ 	.word	0x00000000
	.align		4
        /*000c*/ 	.word	0xfffffffe
	.align		4
        /*0010*/ 	.word	0x00000000
	.align		4
        /*0014*/ 	.word	0xfffffffd
	.align		4
        /*0018*/ 	.word	0x00000000
	.align		4
        /*001c*/ 	.word	0xfffffffc


//--------------------- .text._Z13matrix_matrixPKdmS0_mPdmi --------------------------
	.section	.text._Z13matrix_matrixPKdmS0_mPdmi,"ax",@progbits
	.align	128
        .global         _Z13matrix_matrixPKdmS0_mPdmi
        .type           _Z13matrix_matrixPKdmS0_mPdmi,@function
        .size           _Z13matrix_matrixPKdmS0_mPdmi,(.L_x_3 - _Z13matrix_matrixPKdmS0_mPdmi)
        .other          _Z13matrix_matrixPKdmS0_mPdmi,@"STO_CUDA_ENTRY STV_DEFAULT"
_Z13matrix_matrixPKdmS0_mPdmi:
.text._Z13matrix_matrixPKdmS0_mPdmi:
[----:B------:R-:W-:Y:S01]  /*0000*/  LDC R1, c[0x0][0x37c] ;  /* 0x0000df00ff017b82 */ /* 0x000fe20000000800 */
[----:B------:R-:W0:Y:S01]  /*0010*/  S2R R20, SR_CTAID.X ;  /* 0x0000000000147919 */ /* 0x000e220000002500 */
[----:B------:R-:W1:Y:S01]  /*0020*/  LDCU UR7, c[0x0][0x3b0] ;  /* 0x00007600ff0777ac */ /* 0x000e620008000800 */
[----:B------:R-:W-:Y:S01]  /*0030*/  CS2R R22, SRZ ;  /* 0x0000000000167805 */ /* 0x000fe2000001ff00 */
[----:B------:R-:W2:Y:S01]  /*0040*/  S2R R18, SR_TID.X ;  /* 0x0000000000127919 */ /* 0x000ea20000002100 */
[----:B------:R-:W3:Y:S01]  /*0050*/  LDCU.64 UR8, c[0x0][0x358] ;  /* 0x00006b00ff0877ac */ /* 0x000ee20008000a00 */
[----:B------:R-:W4:Y:S01]  /*0060*/  S2R R13, SR_TID.Y ;  /* 0x00000000000d7919 */ /* 0x000f220000002200 */
[----:B------:R-:W2:Y:S01]  /*0070*/  S2R R4, SR_CTAID.Y ;  /* 0x0000000000047919 */ /* 0x000ea20000002600 */
[----:B-1----:R-:W-:Y:S01]  /*0080*/  UISETP.GE.AND UP0, UPT, UR7, 0x1, UPT ;  /* 0x000000010700788c */ /* 0x002fe2000bf06270 */
[----:B0-----:R-:W-:-:S08]  /*0090*/  IMAD.SHL.U32 R20, R20, 0x10, RZ ;  /* 0x0000001014147824 */ /* 0x001fd000078e00ff */
[----:B---3--:R-:W-:Y:S05]  /*00a0*/  BRA.U !UP0, `(.L_x_0) ;  /* 0x0000000908107547 */ /* 0x008fea000b800000 */
[----:B------:R-:W0:Y:S01]  /*00b0*/  LDC.64 R6, c[0x0][0x398] ;  /* 0x0000e600ff067b82 */ /* 0x000e220000000a00 */
[----:B------:R-:W1:Y:S01]  /*00c0*/  LDCU.128 UR12, c[0x0][0x380] ;  /* 0x00007000ff0c77ac */ /* 0x000e620008000c00 */
[----:B------:R-:W-:Y:S01]  /*00d0*/  SHF.R.S32.HI R21, RZ, 0x1f, R20 ;  /* 0x0000001fff157819 */ /* 0x000fe20000011414 */
[----:B--2-4-:R-:W-:Y:S01]  /*00e0*/  IMAD R5, R4, 0x10, R13 ;  /* 0x0000001004057824 */ /* 0x014fe200078e020d */
[----:B------:R-:W-:Y:S01]  /*00f0*/  CS2R R28, SRZ ;  /* 0x00000000001c7805 */ /* 0x000fe2000001ff00 */
[----:B------:R-:W-:Y:S01]  /*0100*/  UMOV UR4, 0x400 ;  /* 0x0000040000047882 */ /* 0x000fe20000000000 */
[----:B------:R-:W-:Y:S01]  /*0110*/  IMAD.MOV.U32 R19, RZ, RZ, RZ ;  /* 0x000000ffff137224 */ /* 0x000fe200078e00ff */
[----:B------:R-:W-:Y:S01]  /*0120*/  CS2R R22, SRZ ;  /* 0x0000000000167805 */ /* 0x000fe2000001ff00 */
[----:B------:R-:W2:Y:S08]  /*0130*/  S2UR UR5, SR_CgaCtaId ;  /* 0x00000000000579c3 */ /* 0x000eb00000008800 */
[----:B------:R-:W3:Y:S01]  /*0140*/  LDC.64 R8, c[0x0][0x390] ;  /* 0x0000e400ff087b82 */ /* 0x000ee20000000a00 */
[----:B-1----:R-:W-:-:S04]  /*0150*/  IMAD.WIDE.U32 R10, R5, UR14, R18 ;  /* 0x0000000e050a7c25 */ /* 0x002fc8000f8e0012 */
[----:B------:R-:W-:Y:S01]  /*0160*/  IMAD R5, R5, UR15, R11 ;  /* 0x0000000f05057c24 */ /* 0x000fe2000f8e020b */
[----:B0-----:R-:W-:Y:S01]  /*0170*/  SHF.L.U64.HI R16, R6, 0x7, R7 ;  /* 0x0000000706107819 */ /* 0x001fe20000010207 */
[----:B------:R-:W-:-:S04]  /*0180*/  IMAD.WIDE.U32 R2, R13, R6, R20 ;  /* 0x000000060d027225 */ /* 0x000fc800078e0014 */
[C---:B------:R-:W-:Y:S01]  /*0190*/  IMAD R12, R13.reuse, R7, R3 ;  /* 0x000000070d0c7224 */ /* 0x040fe200078e0203 */
[----:B------:R-:W-:Y:S01]  /*01a0*/  IADD3 R3, P1, PT, R18, R2, RZ ;  /* 0x0000000212037210 */ /* 0x000fe20007f3e0ff */
[----:B--2---:R-:W-:Y:S01]  /*01b0*/  ULEA UR6, UR5, UR4, 0x18 ;  /* 0x0000000405067291 */ /* 0x004fe2000f8ec0ff */
[C---:B------:R-:W-:Y:S01]  /*01c0*/  LEA R2, P0, R10.reuse, UR12, 0x3 ;  /* 0x0000000c0a027c11 */ /* 0x040fe2000f8018ff */
[----:B------:R-:W-:Y:S02]  /*01d0*/  UIADD3 UR4, UPT, UPT, UR4, 0x800, URZ ;  /* 0x0000080004047890 */ /* 0x000fe4000fffe0ff */
[----:B------:R-:W-:Y:S01]  /*01e0*/  IMAD.X R12, RZ, RZ, R12, P1 ;  /* 0x000000ffff0c7224 */ /* 0x000fe200008e060c */
[----:B------:R-:W-:Y:S01]  /*01f0*/  LEA.HI.X R5, R10, UR13, R5, 0x3, P0 ;  /* 0x0000000d0a057c11 */ /* 0x000fe200080f1c05 */
[----:B------:R-:W-:Y:S01]  /*0200*/  ULEA UR4, UR5, UR4, 0x18 ;  /* 0x0000000405047291 */ /* 0x000fe2000f8ec0ff */
[----:B------:R-:W-:Y:S02]  /*0210*/  LEA R14, R13, UR6, 0x7 ;  /* 0x000000060d0e7c11 */ /* 0x000fe4000f8e38ff */
[----:B---3--:R-:W-:-:S03]  /*0220*/  LEA R0, P1, R3, R8, 0x3 ;  /* 0x0000000803007211 */ /* 0x008fc600078218ff */
[C---:B------:R-:W-:Y:S01]  /*0230*/  IMAD R15, R18.reuse, 0x8, R14 ;  /* 0x00000008120f7824 */ /* 0x040fe200078e020e */
[----:B------:R-:W-:Y:S02]  /*0240*/  LEA.HI.X R3, R3, R9, R12, 0x3, P1 ;  /* 0x0000000903037211 */ /* 0x000fe400008f1c0c */
[----:B------:R-:W-:Y:S01]  /*0250*/  LEA R12, R18, UR4, 0x3 ;  /* 0x00000004120c7c11 */ /* 0x000fe2000f8e18ff */
[----:B------:R-:W-:-:S04]  /*0260*/  UMOV UR4, URZ ;  /* 0x000000ff00047c82 */ /* 0x000fc80008000000 */
[----:B------:R-:W-:-:S07]  /*0270*/  IMAD R7, R13, 0x80, R12 ;  /* 0x000000800d077824 */ /* 0x000fce00078e020c */
.L_x_1:
[----:B------:R-:W-:Y:S01]  /*0280*/  MOV R26, R2 ;  /* 0x00000002001a7202 */ /* 0x000fe20000000f00 */
[----:B------:R-:W-:Y:S02]  /*0290*/  IMAD.MOV.U32 R27, RZ, RZ, R5 ;  /* 0x000000ffff1b7224 */ /* 0x000fe400078e0005 */
[----:B------:R-:W-:Y:S02]  /*02a0*/  IMAD.MOV.U32 R10, RZ, RZ, R0 ;  /* 0x000000ffff0a7224 */ /* 0x000fe400078e0000 */
[----:B------:R-:W-:Y:S01]  /*02b0*/  IMAD.MOV.U32 R11, RZ, RZ, R3 ;  /* 0x000000ffff0b7224 */ /* 0x000fe200078e0003 */
[----:B------:R-:W2:Y:S05]  /*02c0*/  LDG.E.64 R24, desc[UR8][R26.64] ;  /* 0x000000081a187981 */ /* 0x000eaa000c1e1b00 */
[----:B------:R-:W3:Y:S01]  /*02d0*/  LDG.E.64 R10, desc[UR8][R10.64] ;  /* 0x000000080a0a7981 */ /* 0x000ee2000c1e1b00 */
[----:B------:R-:W-:Y:S01]  /*02e0*/  UIADD3 UR4, UPT, UPT, UR4, 0x10, URZ ;  /* 0x0000001004047890 */ /* 0x000fe2000fffe0ff */
[----:B------:R-:W-:-:S02]  /*02f0*/  LEA R0, P0, R6, R0, 0x7 ;  /* 0x0000000006007211 */ /* 0x000fc400078038ff */
[----:B------:R-:W-:Y:S01]  /*0300*/  IADD3 R2, P1, PT, R2, 0x80, RZ ;  /* 0x0000008002027810 */ /* 0x000fe20007f3e0ff */
[----:B------:R-:W-:Y:S02]  /*0310*/  UISETP.GE.AND UP0, UPT, UR4, UR7, UPT ;  /* 0x000000070400728c */ /* 0x000fe4000bf06270 */
[----:B------:R-:W-:Y:S01]  /*0320*/  IMAD.X R3, R3, 0x1, R16, P0 ;  /* 0x0000000103037824 */ /* 0x000fe200000e0610 */
[----:B------:R-:W-:Y:S01]  /*0330*/  IADD3.X R5, PT, PT, RZ, R5, RZ, P1, !PT ;  /* 0x00000005ff057210 */ /* 0x000fe20000ffe4ff */
[----:B--2---:R-:W-:Y:S04]  /*0340*/  STS.64 [R15], R24 ;  /* 0x000000180f007388 */ /* 0x004fe80000000a00 */
[----:B---3--:R-:W-:Y:S04]  /*0350*/  STS.64 [R7], R10 ;  /* 0x0000000a07007388 */ /* 0x008fe80000000a00 */
[----:B------:R-:W-:Y:S04]  /*0360*/  LDS.64 R24, [R12] ;  /* 0x000000000c187984 */ /* 0x000fe80000000a00 */
[----:B------:R-:W0:Y:S04]  /*0370*/  LDS.128 R8, [R14] ;  /* 0x000000000e087984 */ /* 0x000e280000000c00 */
[----:B------:R-:W1:Y:S01]  /*0380*/  LDS.64 R26, [R12+0x80] ;  /* 0x000080000c1a7984 */ /* 0x000e620000000a00 */
[----:B0-----:R-:W-:-:S08]  /*0390*/  DFMA R8, -R8, R24, R28 ;  /* 0x000000180808722b */ /* 0x001fd0000000011c */
[----:B------:R-:W-:-:S08]  /*03a0*/  DADD R24, -R8, R22 ;  /* 0x0000000008187229 */ /* 0x000fd00000000116 */
[----:B------:R-:W-:-:S08]  /*03b0*/  DADD R22, R24, -R22 ;  /* 0x0000000018167229 */ /* 0x000fd00000000816 */
[----:B------:R-:W-:Y:S02]  /*03c0*/  DADD R8, R8, R22 ;  /* 0x0000000008087229 */ /* 0x000fe40000000016 */
[----:B------:R-:W-:Y:S06]  /*03d0*/  LDS.64 R22, [R12+0x100] ;  /* 0x000100000c167984 */ /* 0x000fec0000000a00 */
[----:B-1----:R-:W-:Y:S02]  /*03e0*/  DFMA R26, R26, -R10, R8 ;  /* 0x8000000a1a1a722b */ /* 0x002fe40000000008 */
[----:B------:R-:W0:Y:S06]  /*03f0*/  LDS.128 R8, [R14+0x10] ;  /* 0x000010000e087984 */ /* 0x000e2c0000000c00 */
[----:B------:R-:W-:-:S08]  /*0400*/  DADD R28, R24, -R26 ;  /* 0x00000000181c7229 */ /* 0x000fd0000000081a */
[----:B------:R-:W-:-:S08]  /*0410*/  DADD R24, -R24, R28 ;  /* 0x0000000018187229 */ /* 0x000fd0000000011c */
[----:B------:R-:W-:Y:S01]  /*0420*/  DADD R24, R26, R24 ;  /* 0x000000001a187229 */ /* 0x000fe20000000018 */
[----:B------:R-:W1:Y:S07]  /*0430*/  LDS.64 R26, [R12+0x180] ;  /* 0x000180000c1a7984 */ /* 0x000e6e0000000a00 */
[----:B0-----:R-:W-:Y:S01]  /*0440*/  DFMA R8, -R8, R22, R24 ;  /* 0x000000160808722b */ /* 0x001fe20000000118 */
[----:B------:R-:W-:Y:S07]  /*0450*/  LDS.64 R22, [R12+0x200] ;  /* 0x000200000c167984 */ /* 0x000fee0000000a00 */
[----:B------:R-:W-:-:S08]  /*0460*/  DADD R24, R28, -R8 ;  /* 0x000000001c187229 */ /* 0x000fd00000000808 */
[----:B------:R-:W-:-:S08]  /*0470*/  DADD R28, -R28, R24 ;  /* 0x000000001c1c7229 */ /* 0x000fd00000000118 */
[----:B------:R-:W-:-:S08]  /*0480*/  DADD R8, R8, R28 ;  /* 0x0000000008087229 */ /* 0x000fd0000000001c */
        /* <DEDUP_REMOVED lines=59> */
[----:B------:R-:W-:Y:S02]  /*0840*/  DADD R26, R26, R24 ;  /* 0x000000001a1a7229 */ /* 0x000fe40000000018 */
[----:B------:R-:W1:Y:S06]  /*0850*/  LDS.64 R24, [R12+0x780] ;  /* 0x000780000c187984 */ /* 0x000e6c0000000a00 */
[----:B0-----:R-:W-:-:S08]  /*0860*/  DFMA R22, -R8, R22, R26 ;  /* 0x000000160816722b */ /* 0x001fd0000000011a */
[----:B------:R-:W-:-:S08]  /*0870*/  DADD R8, R28, -R22 ;  /* 0x000000001c087229 */ /* 0x000fd00000000816 */
[----:B------:R-:W-:-:S08]  /*0880*/  DADD R28, -R28, R8 ;  /* 0x000000001c1c7229 */ /* 0x000fd00000000108 */
[----:B------:R-:W-:-:S08]  /*0890*/  DADD R28, R22, R28 ;  /* 0x00000000161c7229 */ /* 0x000fd0000000001c */
[----:B-1----:R-:W-:-:S08]  /*08a0*/  DFMA R28, R24, -R10, R28 ;  /* 0x8000000a181c722b */ /* 0x002fd0000000001c */
[----:B------:R-:W-:-:S08]  /*08b0*/  DADD R22, R8, -R28 ;  /* 0x0000000008167229 */ /* 0x000fd0000000081c */
[----:B------:R-:W-:-:S08]  /*08c0*/  DADD R8, -R8, R22 ;  /* 0x0000000008087229 */ /* 0x000fd00000000116 */
[----:B------:R-:W-:Y:S01]  /*08d0*/  DADD R28, R28, R8 ;  /* 0x000000001c1c7229 */ /* 0x000fe20000000008 */
[----:B------:R-:W-:Y:S10]  /*08e0*/  BRA.U !UP0, `(.L_x_1) ;  /* 0xfffffff908647547 */ /* 0x000ff4000b83ffff */
.L_x_0:
[----:B------:R-:W0:Y:S01]  /*08f0*/  LDCU.128 UR4, c[0x0][0x3a0] ;  /* 0x00007400ff0477ac */ /* 0x000e220008000c00 */
[----:B--2---:R-:W-:Y:S01]  /*0900*/  IADD3 R2, P0, PT, R20, R18, RZ ;  /* 0x0000001214027210 */ /* 0x004fe20007f1e0ff */
[----:B----4-:R-:W-:-:S03]  /*0910*/  IMAD R13, R4, 0x10, R13 ;  /* 0x00000010040d7824 */ /* 0x010fc600078e020d */
[----:B------:R-:W-:-:S03]  /*0920*/  LEA.HI.X.SX32 R3, R20, RZ, 0x1, P0 ;  /* 0x000000ff14037211 */ /* 0x000fc600000f0eff */
[----:B0-----:R-:W-:-:S04]  /*0930*/  IMAD.WIDE.U32 R2, R13, UR6, R2 ;  /* 0x000000060d027c25 */ /* 0x001fc8000f8e0002 */
[----:B------:R-:W-:Y:S01]  /*0940*/  IMAD R3, R13, UR7, R3 ;  /* 0x000000070d037c24 */ /* 0x000fe2000f8e0203 */
[----:B------:R-:W-:-:S04]  /*0950*/  LEA R4, P0, R2, UR4, 0x3 ;  /* 0x0000000402047c11 */ /* 0x000fc8000f8018ff */
[----:B------:R-:W-:-:S05]  /*0960*/  LEA.HI.X R5, R2, UR5, R3, 0x3, P0 ;  /* 0x0000000502057c11 */ /* 0x000fca00080f1c03 */
[----:B------:R-:W-:Y:S01]  /*0970*/  STG.E.64 desc[UR8][R4.64], R22 ;  /* 0x0000001604007986 */ /* 0x000fe2000c101b08 */
[----:B------:R-:W-:Y:S05]  /*0980*/  EXIT ;  /* 0x000000000000794d */ /* 0x000fea0003800000 */
.L_x_2:
[----:B------:R-:W-:-:S00]  /*0990*/  BRA `(.L_x_2) ;  /* 0xfffffffc00fc7947 */ /* 0x000fc0000383ffff */
[----:B------:R-:W-:-:S00]  /*09a0*/  NOP ;  /* 0x0000000000007918 */ /* 0x000fc00000000000 */
        /* <DEDUP_REMOVED lines=13> */
.L_x_3:


//--------------------- .nv.shared._Z13matrix_matrixPKdmS0_mPdmi --------------------------
	.section	.nv.shared._Z13matrix_matrixPKdmS0_mPdmi,"aw",@nobits
	.sectionflags	@""
	.align	8
.nv.shared._Z13matrix_matrixPKdmS0_mPdmi:
	.zero		5120


//--------------------- .nv.shared.reserved.0     --------------------------
	.section	.nv.shared.reserved.0,"aw",@nobits
	.weak		__nv_reservedSMEM_offset_0_alias
	.size		__nv_reservedSMEM_offset_0_alias, 0, 64
	.other		__nv_reservedSMEM_offset_0_alias,@"STO_CUDA_RESERVED_SHARED STV_DEFAULT"
__nv_reservedSMEM_offset_0_alias:
	.zero		0
	.zero		64


//--------------------- .nv.constant0._Z13matrix_matrixPKdmS0_mPdmi --------------------------
	.section	.nv.constant0._Z13matrix_matrixPKdmS0_mPdmi,"a",@progbits
	.sectionflags	@""
	.align	4
.nv.constant0._Z13matrix_matrixPKdmS0_mPdmi:
	.zero		948


//--------------------- SYMBOLS --------------------------

	.type		.nv.reservedSmem.offset0,@object
	.size		.nv.reservedSmem.offset0,0x4
	.type		.nv.reservedSmem.cap,@object
	.size		.nv.reservedSmem.cap,0x4
